	.headerflags	@"EF_CUDA_TEXMODE_UNIFIED EF_CUDA_64BIT_ADDRESS EF_CUDA_ACCELERATORS EF_CUDA_SM90 EF_CUDA_VIRTUAL_SM(EF_CUDA_SM90)"
	.elftype	@"ET_EXEC"


//--------------------- .nv.info                  --------------------------
	.section	.nv.info,"",@"SHT_CUDA_INFO"
	.align	4


	//----- nvinfo : EIATTR_REGCOUNT
	.align		4
        /*0000*/ 	.byte	0x04, 0x2f
        /*0002*/ 	.short	(.L_1 - .L_0)
	.align		4
.L_0:
        /*0004*/ 	.word	index@(triton_poi_fused_add_convolution_mul_sigmoid_2)
        /*0008*/ 	.word	0x00000010


	//----- nvinfo : EIATTR_MIN_STACK_SIZE
	.align		4
.L_1:
        /*000c*/ 	.byte	0x04, 0x12
        /*000e*/ 	.short	(.L_3 - .L_2)
	.align		4
.L_2:
        /*0010*/ 	.word	index@(triton_poi_fused_add_convolution_mul_sigmoid_2)
        /*0014*/ 	.word	0x00000000


	//----- nvinfo : EIATTR_FRAME_SIZE
	.align		4
.L_3:
        /*0018*/ 	.byte	0x04, 0x11
        /*001a*/ 	.short	(.L_5 - .L_4)
	.align		4
.L_4:
        /*001c*/ 	.word	index@(triton_poi_fused_add_convolution_mul_sigmoid_2)
        /*0020*/ 	.word	0x00000000


	//----- nvinfo : EIATTR_MIN_STACK_SIZE
	.align		4
.L_5:
        /*0024*/ 	.byte	0x04, 0x12
        /*0026*/ 	.short	(.L_7 - .L_6)
	.align		4
.L_6:
        /*0028*/ 	.word	index@(triton_poi_fused_add_convolution_mul_sigmoid_2)
        /*002c*/ 	.word	0x00000000
.L_7:


//--------------------- .nv.info.triton_poi_fused_add_convolution_mul_sigmoid_2 --------------------------
	.section	.nv.info.triton_poi_fused_add_convolution_mul_sigmoid_2,"",@"SHT_CUDA_INFO"
	.sectionflags	@""
	.align	4


	//----- nvinfo : EIATTR_CUDA_API_VERSION
	.align		4
        /*0000*/ 	.byte	0x04, 0x37
        /*0002*/ 	.short	(.L_9 - .L_8)
.L_8:
        /*0004*/ 	.word	0x0000007c


	//----- nvinfo : EIATTR_KPARAM_INFO
	.align		4
.L_9:
        /*0008*/ 	.byte	0x04, 0x17
        /*000a*/ 	.short	(.L_11 - .L_10)
.L_10:
        /*000c*/ 	.word	0x00000000
        /*0010*/ 	.short	0x0005
        /*0012*/ 	.short	0x0028
        /*0014*/ 	.byte	0x00, 0xf0, 0x11, 0x00


	//----- nvinfo : EIATTR_KPARAM_INFO
	.align		4
.L_11:
        /*0018*/ 	.byte	0x04, 0x17
        /*001a*/ 	.short	(.L_13 - .L_12)
.L_12:
        /*001c*/ 	.word	0x00000000
        /*0020*/ 	.short	0x0004
        /*0022*/ 	.short	0x0020
        /*0024*/ 	.byte	0x00, 0xf4, 0x21, 0x00


	//----- nvinfo : EIATTR_KPARAM_INFO
	.align		4
.L_13:
        /*0028*/ 	.byte	0x04, 0x17
        /*002a*/ 	.short	(.L_15 - .L_14)
.L_14:
        /*002c*/ 	.word	0x00000000
        /*0030*/ 	.short	0x0003
        /*0032*/ 	.short	0x0018
        /*0034*/ 	.byte	0x00, 0xf4, 0x21, 0x00


	//----- nvinfo : EIATTR_KPARAM_INFO
	.align		4
.L_15:
        /*0038*/ 	.byte	0x04, 0x17
        /*003a*/ 	.short	(.L_17 - .L_16)
.L_16:
        /*003c*/ 	.word	0x00000000
        /*0040*/ 	.short	0x0002
        /*0042*/ 	.short	0x0010
        /*0044*/ 	.byte	0x00, 0xf4, 0x21, 0x00


	//----- nvinfo : EIATTR_KPARAM_INFO
	.align		4
.L_17:
        /*0048*/ 	.byte	0x04, 0x17
        /*004a*/ 	.short	(.L_19 - .L_18)
.L_18:
        /*004c*/ 	.word	0x00000000
        /*0050*/ 	.short	0x0001
        /*0052*/ 	.short	0x0008
        /*0054*/ 	.byte	0x00, 0xf4, 0x21, 0x00


	//----- nvinfo : EIATTR_KPARAM_INFO
	.align		4
.L_19:
        /*0058*/ 	.byte	0x04, 0x17
        /*005a*/ 	.short	(.L_21 - .L_20)
.L_20:
        /*005c*/ 	.word	0x00000000
        /*0060*/ 	.short	0x0000
        /*0062*/ 	.short	0x0000
        /*0064*/ 	.byte	0x00, 0xf4, 0x21, 0x00


	//----- nvinfo : EIATTR_SPARSE_MMA_MASK
	.align		4
.L_21:
        /*0068*/ 	.byte	0x03, 0x50
        /*006a*/ 	.short	0x0000


	//----- nvinfo : EIATTR_MAXREG_COUNT
	.align		4
        /*006c*/ 	.byte	0x03, 0x1b
        /*006e*/ 	.short	0x00ff


	//----- nvinfo : EIATTR_EXIT_INSTR_OFFSETS
	.align		4
        /*0070*/ 	.byte	0x04, 0x1c
        /*0072*/ 	.short	(.L_23 - .L_22)


	//   ....[0]....
.L_22:
        /*0074*/ 	.word	0x00000410


	//   ....[1]....
        /*0078*/ 	.word	0x00000430


	//----- nvinfo : EIATTR_REQNTID
	.align		4
.L_23:
        /*007c*/ 	.byte	0x04, 0x10
        /*007e*/ 	.short	(.L_25 - .L_24)
.L_24:
        /*0080*/ 	.word	0x00000080
        /*0084*/ 	.word	0x00000001
        /*0088*/ 	.word	0x00000001


	//----- nvinfo : EIATTR_CBANK_PARAM_SIZE
	.align		4
.L_25:
        /*008c*/ 	.byte	0x03, 0x19
        /*008e*/ 	.short	0x002c


	//----- nvinfo : EIATTR_PARAM_CBANK
	.align		4
        /*0090*/ 	.byte	0x04, 0x0a
        /*0092*/ 	.short	(.L_27 - .L_26)
	.align		4
.L_26:
        /*0094*/ 	.word	index@(.nv.constant0.triton_poi_fused_add_convolution_mul_sigmoid_2)
        /*0098*/ 	.short	0x0210
        /*009a*/ 	.short	0x002c


	//----- nvinfo : EIATTR_SW_WAR
	.align		4
.L_27:
        /*009c*/ 	.byte	0x04, 0x36
        /*009e*/ 	.short	(.L_29 - .L_28)
.L_28:
        /*00a0*/ 	.word	0x00000008
.L_29:


//--------------------- .nv.callgraph             --------------------------
	.section	.nv.callgraph,"",@"SHT_CUDA_CALLGRAPH"
	.align	4
	.sectionentsize	8
	.align		4
        /*0000*/ 	.word	0x00000000
	.align		4
        /*0004*/ 	.word	0xffffffff
	.align		4
        /*0008*/ 	.word	0x00000000
	.align		4
        /*000c*/ 	.word	0xfffffffe
	.align		4
        /*0010*/ 	.word	0x00000000
	.align		4
        /*0014*/ 	.word	0xfffffffd
	.align		4
        /*0018*/ 	.word	0x00000000
	.align		4
        /*001c*/ 	.word	0xfffffffc


//--------------------- .text.triton_poi_fused_add_convolution_mul_sigmoid_2 --------------------------
	.section	.text.triton_poi_fused_add_convolution_mul_sigmoid_2,"ax",@progbits
	.align	128
        .global         triton_poi_fused_add_convolution_mul_sigmoid_2
        .type           triton_poi_fused_add_convolution_mul_sigmoid_2,@function
        .size           triton_poi_fused_add_convolution_mul_sigmoid_2,(.L_x_1 - triton_poi_fused_add_convolution_mul_sigmoid_2)
        .other          triton_poi_fused_add_convolution_mul_sigmoid_2,@"STO_CUDA_ENTRY STV_DEFAULT"
triton_poi_fused_add_convolution_mul_sigmoid_2:
.text.triton_poi_fused_add_convolution_mul_sigmoid_2:
[----:B------:R-:W0:Y:S02]  /*0000*/  LDC R1, c[0x0][0x28] ;  /* 0x00000a00ff017b82 */ /* 0x000e240000000800 */
[----:B------:R-:W1:Y:S01]  /*0010*/  S2R R0, SR_TID.X ;  /* 0x0000000000007919 */ /* 0x000e620000002100 */
[----:B------:R-:W2:Y:S01]  /*0020*/  LDC.64 R6, c[0x0][0x218] ;  /* 0x00008600ff067b82 */ /* 0x000ea20000000a00 */
[----:B------:R-:W-:Y:S01]  /*0030*/  CS2R R12, SRZ ;  /* 0x00000000000c7805 */ /* 0x000fe2000001ff00 */
[----:B------:R-:W-:Y:S01]  /*0040*/  ULDC.64 UR4, c[0x0][0x208] ;  /* 0x0000820000047ab9 */ /* 0x000fe20000000a00 */
[----:B------:R-:W3:Y:S01]  /*0050*/  S2R R11, SR_CTAID.X ;  /* 0x00000000000b7919 */ /* 0x000ee20000002500 */
[----:B-1----:R-:W-:-:S04]  /*0060*/  LOP3.LUT R0, R0, 0x7f, RZ, 0xc0, !PT ;  /* 0x0000007f00007812 */ /* 0x002fc800078ec0ff */
[----:B---3--:R-:W-:Y:S02]  /*0070*/  LEA R0, R11, R0, 0x7 ;  /* 0x000000000b007211 */ /* 0x008fe400078e38ff */
[----:B------:R-:W-:Y:S02]  /*0080*/  SHF.R.S32.HI R11, RZ, 0x18, R11 ;  /* 0x00000018ff0b7819 */ /* 0x000fe4000001140b */
[----:B------:R-:W-:Y:S02]  /*0090*/  SHF.R.S32.HI R3, RZ, 0x1f, R0 ;  /* 0x0000001fff037819 */ /* 0x000fe40000011400 */
[----:B------:R-:W-:Y:S02]  /*00a0*/  SGXT R11, R11, 0x1 ;  /* 0x000000010b0b781a */ /* 0x000fe40000000200 */
[----:B------:R-:W-:Y:S02]  /*00b0*/  LEA.HI R8, R3, R0, RZ, 0x4 ;  /* 0x0000000003087211 */ /* 0x000fe400078f20ff */
[----:B------:R-:W1:Y:S01]  /*00c0*/  LDC.64 R2, c[0x0][0x210] ;  /* 0x00008400ff027b82 */ /* 0x000e620000000a00 */
[----:B------:R-:W-:-:S02]  /*00d0*/  ISETP.GE.AND P0, PT, R0, 0x100, PT ;  /* 0x000001000000780c */ /* 0x000fc40003f06270 */
[----:B------:R-:W-:Y:S02]  /*00e0*/  SHF.R.S32.HI R9, RZ, 0x4, R8 ;  /* 0x00000004ff097819 */ /* 0x000fe40000011408 */
[----:B------:R-:W-:Y:S02]  /*00f0*/  LEA.HI R11, R11, R0, RZ, 0x6 ;  /* 0x000000000b0b7211 */ /* 0x000fe400078f30ff */
[----:B------:R-:W-:-:S04]  /*0100*/  LEA.HI R4, R9, R9, RZ, 0x2 ;  /* 0x0000000909047211 */ /* 0x000fc800078f10ff */
[----:B------:R-:W-:Y:S02]  /*0110*/  LOP3.LUT R10, R4, 0xfffffffc, RZ, 0xc0, !PT ;  /* 0xfffffffc040a7812 */ /* 0x000fe400078ec0ff */
[----:B------:R-:W3:Y:S02]  /*0120*/  LDC.64 R4, c[0x0][0x228] ;  /* 0x00008a00ff047b82 */ /* 0x000ee40000000a00 */
[----:B------:R-:W-:-:S05]  /*0130*/  IADD3 R9, R9, -R10, RZ ;  /* 0x8000000a09097210 */ /* 0x000fca0007ffe0ff */
[----:B--2---:R-:W-:Y:S01]  /*0140*/  IMAD.WIDE R6, R9, 0x4, R6 ;  /* 0x0000000409067825 */ /* 0x004fe200078e0206 */
[----:B------:R-:W-:Y:S02]  /*0150*/  LOP3.LUT R9, R8, 0xfffffff0, RZ, 0xc0, !PT ;  /* 0xfffffff008097812 */ /* 0x000fe400078ec0ff */
[----:B------:R-:W-:Y:S01]  /*0160*/  SHF.R.S32.HI R8, RZ, 0x6, R11 ;  /* 0x00000006ff087819 */ /* 0x000fe2000001140b */
[----:B-1----:R-:W-:Y:S01]  /*0170*/  IMAD.WIDE R2, R0, 0x4, R2 ;  /* 0x0000000400027825 */ /* 0x002fe200078e0202 */
[----:B------:R-:W-:Y:S01]  /*0180*/  IADD3 R9, R0, -R9, RZ ;  /* 0x8000000900097210 */ /* 0x000fe20007ffe0ff */
[----:B------:R-:W2:Y:S03]  /*0190*/  @!P0 LDG.E.EL R13, desc[UR4][R6.64] ;  /* 0x00000004060d8981 */ /* 0x000ea6000c2e1900 */
[----:B------:R-:W-:Y:S01]  /*01a0*/  LEA R9, R8, R9, 0x4 ;  /* 0x0000000908097211 */ /* 0x000fe200078e20ff */
[----:B------:R-:W2:Y:S04]  /*01b0*/  @!P0 LDG.E R12, desc[UR4][R2.64] ;  /* 0x00000004020c8981 */ /* 0x000ea8000c1e1900 */
[----:B---3--:R-:W-:Y:S01]  /*01c0*/  IMAD.WIDE R10, R9, 0x4, R4 ;  /* 0x00000004090a7825 */ /* 0x008fe200078e0204 */
[----:B------:R-:W-:Y:S01]  /*01d0*/  CS2R R4, SRZ ;  /* 0x0000000000047805 */ /* 0x000fe2000001ff00 */
[----:B------:R-:W1:Y:S05]  /*01e0*/  LDC.64 R8, c[0x0][0x220] ;  /* 0x00008800ff087b82 */ /* 0x000e6a0000000a00 */
[----:B------:R-:W3:Y:S01]  /*01f0*/  @!P0 LDG.E.EL R5, desc[UR4][R10.64] ;  /* 0x000000040a058981 */ /* 0x000ee2000c2e1900 */
[----:B-1----:R-:W-:-:S05]  /*0200*/  IMAD.WIDE R8, R0, 0x4, R8 ;  /* 0x0000000400087825 */ /* 0x002fca00078e0208 */
[----:B------:R1:W4:Y:S01]  /*0210*/  @!P0 LDG.E R4, desc[UR4][R8.64] ;  /* 0x0000000408048981 */ /* 0x000322000c1e1900 */
[----:B--2---:R-:W-:-:S04]  /*0220*/  FADD R13, R13, R12 ;  /* 0x0000000c0d0d7221 */ /* 0x004fc80000000000 */
[----:B------:R-:W-:-:S04]  /*0230*/  FADD R12, RZ, -R13 ;  /* 0x8000000dff0c7221 */ /* 0x000fc80000000000 */
[----:B------:R-:W-:Y:S01]  /*0240*/  FMUL R12, R12, 1.4426950216293334961 ;  /* 0x3fb8aa3b0c0c7820 */ /* 0x000fe20000400000 */
[----:B---3--:R-:W-:-:S04]  /*0250*/  FADD R5, RZ, -R5 ;  /* 0x80000005ff057221 */ /* 0x008fc80000000000 */
[----:B------:R-:W-:Y:S01]  /*0260*/  FSETP.GEU.AND P2, PT, R12, -126, PT ;  /* 0xc2fc00000c00780b */ /* 0x000fe20003f4e000 */
[----:B------:R-:W-:-:S05]  /*0270*/  FMUL R5, R5, 1.4426950216293334961 ;  /* 0x3fb8aa3b05057820 */ /* 0x000fca0000400000 */
[----:B------:R-:W-:-:S07]  /*0280*/  FSETP.GEU.AND P1, PT, R5, -126, PT ;  /* 0xc2fc00000500780b */ /* 0x000fce0003f2e000 */
[----:B------:R-:W-:-:S04]  /*0290*/  @!P2 FMUL R12, R12, 0.5 ;  /* 0x3f0000000c0ca820 */ /* 0x000fc80000400000 */
[----:B------:R-:W2:Y:S02]  /*02a0*/  MUFU.EX2 R7, R12 ;  /* 0x0000000c00077308 */ /* 0x000ea40000000800 */
[----:B------:R-:W-:-:S06]  /*02b0*/  @!P1 FMUL R5, R5, 0.5 ;  /* 0x3f00000005059820 */ /* 0x000fcc0000400000 */
[----:B------:R-:W3:Y:S01]  /*02c0*/  MUFU.EX2 R6, R5 ;  /* 0x0000000500067308 */ /* 0x000ee20000000800 */
[----:B--2---:R-:W-:-:S04]  /*02d0*/  @!P2 FMUL R7, R7, R7 ;  /* 0x000000070707a220 */ /* 0x004fc80000400000 */
[----:B-1----:R-:W-:Y:S01]  /*02e0*/  FADD R9, R7, 1 ;  /* 0x3f80000007097421 */ /* 0x002fe20000000000 */
[----:B---3--:R-:W-:-:S04]  /*02f0*/  @!P1 FMUL R6, R6, R6 ;  /* 0x0000000606069220 */ /* 0x008fc80000400000 */
[----:B------:R-:W-:Y:S01]  /*0300*/  FSETP.GT.AND P2, PT, R9, 8.50705917302346158658e+37, PT ;  /* 0x7e8000000900780b */ /* 0x000fe20003f44000 */
[----:B------:R-:W-:Y:S01]  /*0310*/  FADD R8, R6, 1 ;  /* 0x3f80000006087421 */ /* 0x000fe20000000000 */
[----:B------:R-:W-:Y:S01]  /*0320*/  HFMA2.MMA R5, -RZ, RZ, 1.625, 0 ;  /* 0x3e800000ff057435 */ /* 0x000fe200000001ff */
[----:B------:R-:W1:Y:S03]  /*0330*/  LDC.64 R6, c[0x0][0x230] ;  /* 0x00008c00ff067b82 */ /* 0x000e660000000a00 */
[----:B------:R-:W-:-:S07]  /*0340*/  FSETP.GT.AND P1, PT, R8, 8.50705917302346158658e+37, PT ;  /* 0x7e8000000800780b */ /* 0x000fce0003f24000 */
[----:B------:R-:W-:-:S06]  /*0350*/  @P2 FMUL R9, R9, 0.25 ;  /* 0x3e80000009092820 */ /* 0x000fcc0000400000 */
[----:B------:R-:W2:Y:S01]  /*0360*/  MUFU.RCP R9, R9 ;  /* 0x0000000900097308 */ /* 0x000ea20000001000 */
[----:B------:R-:W-:-:S07]  /*0370*/  @P1 FMUL R8, R8, 0.25 ;  /* 0x3e80000008081820 */ /* 0x000fce0000400000 */
[----:B------:R-:W3:Y:S01]  /*0380*/  MUFU.RCP R8, R8 ;  /* 0x0000000800087308 */ /* 0x000ee20000001000 */
[C---:B------:R-:W-:Y:S02]  /*0390*/  FSEL R10, R5.reuse, 1, P2 ;  /* 0x3f800000050a7808 */ /* 0x040fe40001000000 */
[----:B------:R-:W-:-:S03]  /*03a0*/  FSEL R5, R5, 1, P1 ;  /* 0x3f80000005057808 */ /* 0x000fc60000800000 */
[----:B--2---:R-:W-:Y:S01]  /*03b0*/  FMUL R11, R9, R10 ;  /* 0x0000000a090b7220 */ /* 0x004fe20000400000 */
[----:B------:R2:W-:Y:S03]  /*03c0*/  @!P0 STG.E desc[UR4][R2.64], R13 ;  /* 0x0000000d02008986 */ /* 0x0005e6000c101904 */
[----:B----4-:R-:W-:Y:S01]  /*03d0*/  FMUL R10, R11, R4 ;  /* 0x000000040b0a7220 */ /* 0x010fe20000400000 */
[----:B---3--:R-:W-:Y:S01]  /*03e0*/  FMUL R5, R8, R5 ;  /* 0x0000000508057220 */ /* 0x008fe20000400000 */
[----:B-1----:R-:W-:-:S04]  /*03f0*/  IMAD.WIDE R6, R0, 0x4, R6 ;  /* 0x0000000400067825 */ /* 0x002fc800078e0206 */
[----:B------:R-:W-:Y:S01]  /*0400*/  FFMA R5, R5, R4, R10 ;  /* 0x0000000405057223 */ /* 0x000fe2000000000a */
[----:B--2---:R-:W-:Y:S06]  /*0410*/  @P0 EXIT ;  /* 0x000000000000094d */ /* 0x004fec0003800000 */
[----:B------:R-:W-:Y:S01]  /*0420*/  STG.E desc[UR4][R6.64], R5 ;  /* 0x0000000506007986 */ /* 0x000fe2000c101904 */
[----:B------:R-:W-:Y:S05]  /*0430*/  EXIT ;  /* 0x000000000000794d */ /* 0x000fea0003800000 */
.L_x_0:
[----:B------:R-:W-:-:S00]  /*0440*/  BRA `(.L_x_0) ;  /* 0xfffffffc00fc7947 */ /* 0x000fc0000383ffff */
[----:B------:R-:W-:-:S00]  /*0450*/  NOP ;  /* 0x0000000000007918 */ /* 0x000fc00000000000 */
        /* <DEDUP_REMOVED lines=10> */
.L_x_1:


//--------------------- .nv.constant0.triton_poi_fused_add_convolution_mul_sigmoid_2 --------------------------
	.section	.nv.constant0.triton_poi_fused_add_convolution_mul_sigmoid_2,"a",@progbits
	.sectionflags	@""
	.align	4
.nv.constant0.triton_poi_fused_add_convolution_mul_sigmoid_2:
	.zero		572
